//
// Generated by NVIDIA NVVM Compiler
//
// Compiler Build ID: CL-36424714
// Cuda compilation tools, release 13.0, V13.0.88
// Based on NVVM 20.0.0
//

.version 9.0
.target sm_100
.address_size 64

	// .globl	_Z16transposeReadRowPfS_ii

.visible .entry _Z16transposeReadRowPfS_ii(
	.param .u64 .ptr .align 1 _Z16transposeReadRowPfS_ii_param_0,
	.param .u64 .ptr .align 1 _Z16transposeReadRowPfS_ii_param_1,
	.param .u32 _Z16transposeReadRowPfS_ii_param_2,
	.param .u32 _Z16transposeReadRowPfS_ii_param_3
)
{
	.reg .pred 	%p<4>;
	.reg .b32 	%r<15>;
	.reg .b32 	%f<2>;
	.reg .b64 	%rd<9>;

	ld.param.u64 	%rd1, [_Z16transposeReadRowPfS_ii_param_0];
	ld.param.u64 	%rd2, [_Z16transposeReadRowPfS_ii_param_1];
	ld.param.u32 	%r5, [_Z16transposeReadRowPfS_ii_param_2];
	ld.param.u32 	%r4, [_Z16transposeReadRowPfS_ii_param_3];
	mov.u32 	%r6, %ctaid.x;
	mov.u32 	%r7, %ntid.x;
	mov.u32 	%r8, %tid.x;
	mad.lo.s32 	%r1, %r6, %r7, %r8;
	mov.u32 	%r9, %ctaid.y;
	mov.u32 	%r10, %ntid.y;
	mov.u32 	%r11, %tid.y;
	mad.lo.s32 	%r12, %r9, %r10, %r11;
	setp.ge.s32 	%p1, %r1, %r4;
	setp.ge.s32 	%p2, %r12, %r5;
	or.pred  	%p3, %p1, %p2;
	@%p3 bra 	$L__BB0_2;
	cvta.to.global.u64 	%rd3, %rd2;
	cvta.to.global.u64 	%rd4, %rd1;
	mad.lo.s32 	%r13, %r5, %r12, %r1;
	mul.wide.s32 	%rd5, %r13, 4;
	add.s64 	%rd6, %rd3, %rd5;
	ld.global.f32 	%f1, [%rd6];
	mad.lo.s32 	%r14, %r4, %r1, %r12;
	mul.wide.s32 	%rd7, %r14, 4;
	add.s64 	%rd8, %rd4, %rd7;
	st.global.f32 	[%rd8], %f1;
$L__BB0_2:
	ret;

}
	// .globl	_Z19transposeReadColumnPfS_ii
.visible .entry _Z19transposeReadColumnPfS_ii(
	.param .u64 .ptr .align 1 _Z19transposeReadColumnPfS_ii_param_0,
	.param .u64 .ptr .align 1 _Z19transposeReadColumnPfS_ii_param_1,
	.param .u32 _Z19transposeReadColumnPfS_ii_param_2,
	.param .u32 _Z19transposeReadColumnPfS_ii_param_3
)
{
	.reg .pred 	%p<4>;
	.reg .b32 	%r<15>;
	.reg .b32 	%f<2>;
	.reg .b64 	%rd<9>;

	ld.param.u64 	%rd1, [_Z19transposeReadColumnPfS_ii_param_0];
	ld.param.u64 	%rd2, [_Z19transposeReadColumnPfS_ii_param_1];
	ld.param.u32 	%r5, [_Z19transposeReadColumnPfS_ii_param_2];
	ld.param.u32 	%r4, [_Z19transposeReadColumnPfS_ii_param_3];
	mov.u32 	%r6, %ctaid.x;
	mov.u32 	%r7, %ntid.x;
	mov.u32 	%r8, %tid.x;
	mad.lo.s32 	%r1, %r6, %r7, %r8;
	mov.u32 	%r9, %ctaid.y;
	mov.u32 	%r10, %ntid.y;
	mov.u32 	%r11, %tid.y;
	mad.lo.s32 	%r12, %r9, %r10, %r11;
	setp.ge.s32 	%p1, %r1, %r4;
	setp.ge.s32 	%p2, %r12, %r5;
	or.pred  	%p3, %p1, %p2;
	@%p3 bra 	$L__BB1_2;
	cvta.to.global.u64 	%rd3, %rd2;
	cvta.to.global.u64 	%rd4, %rd1;
	mad.lo.s32 	%r13, %r4, %r1, %r12;
	mul.wide.s32 	%rd5, %r13, 4;
	add.s64 	%rd6, %rd3, %rd5;
	ld.global.f32 	%f1, [%rd6];
	mad.lo.s32 	%r14, %r5, %r12, %r1;
	mul.wide.s32 	%rd7, %r14, 4;
	add.s64 	%rd8, %rd4, %rd7;
	st.global.f32 	[%rd8], %f1;
$L__BB1_2:
	ret;

}
	// .globl	_Z23transposeReadRowUnwrap8PfS_ii
.visible .entry _Z23transposeReadRowUnwrap8PfS_ii(
	.param .u64 .ptr .align 1 _Z23transposeReadRowUnwrap8PfS_ii_param_0,
	.param .u64 .ptr .align 1 _Z23transposeReadRowUnwrap8PfS_ii_param_1,
	.param .u32 _Z23transposeReadRowUnwrap8PfS_ii_param_2,
	.param .u32 _Z23transposeReadRowUnwrap8PfS_ii_param_3
)
{
	.reg .pred 	%p<4>;
	.reg .b32 	%r<31>;
	.reg .b32 	%f<9>;
	.reg .b64 	%rd<37>;

	ld.param.u64 	%rd1, [_Z23transposeReadRowUnwrap8PfS_ii_param_0];
	ld.param.u64 	%rd2, [_Z23transposeReadRowUnwrap8PfS_ii_param_1];
	ld.param.u32 	%r5, [_Z23transposeReadRowUnwrap8PfS_ii_param_2];
	ld.param.u32 	%r6, [_Z23transposeReadRowUnwrap8PfS_ii_param_3];
	mov.u32 	%r7, %ctaid.x;
	mov.u32 	%r1, %ntid.x;
	mov.u32 	%r8, %tid.x;
	mad.lo.s32 	%r9, %r7, %r1, %r8;
	mov.u32 	%r10, %ctaid.y;
	mov.u32 	%r11, %ntid.y;
	mov.u32 	%r12, %tid.y;
	mad.lo.s32 	%r13, %r10, %r11, %r12;
	mad.lo.s32 	%r2, %r5, %r13, %r9;
	mad.lo.s32 	%r3, %r6, %r9, %r9;
	mad.lo.s32 	%r15, %r1, 7, %r9;
	setp.ge.u32 	%p1, %r15, %r6;
	setp.ge.s32 	%p2, %r13, %r5;
	or.pred  	%p3, %p1, %p2;
	@%p3 bra 	$L__BB2_2;
	cvta.to.global.u64 	%rd3, %rd2;
	cvta.to.global.u64 	%rd4, %rd1;
	mul.wide.s32 	%rd5, %r2, 4;
	add.s64 	%rd6, %rd3, %rd5;
	ld.global.f32 	%f1, [%rd6];
	mul.wide.s32 	%rd7, %r3, 4;
	add.s64 	%rd8, %rd4, %rd7;
	st.global.f32 	[%rd8], %f1;
	add.s32 	%r16, %r2, %r1;
	mul.wide.u32 	%rd9, %r16, 4;
	add.s64 	%rd10, %rd3, %rd9;
	ld.global.f32 	%f2, [%rd10];
	mul.lo.s32 	%r17, %r5, %r1;
	add.s32 	%r18, %r3, %r17;
	mul.wide.u32 	%rd11, %r18, 4;
	add.s64 	%rd12, %rd4, %rd11;
	st.global.f32 	[%rd12], %f2;
	add.s32 	%r19, %r16, %r1;
	mul.wide.u32 	%rd13, %r19, 4;
	add.s64 	%rd14, %rd3, %rd13;
	ld.global.f32 	%f3, [%rd14];
	add.s32 	%r20, %r18, %r17;
	mul.wide.u32 	%rd15, %r20, 4;
	add.s64 	%rd16, %rd4, %rd15;
	st.global.f32 	[%rd16], %f3;
	add.s32 	%r21, %r19, %r1;
	mul.wide.u32 	%rd17, %r21, 4;
	add.s64 	%rd18, %rd3, %rd17;
	ld.global.f32 	%f4, [%rd18];
	add.s32 	%r22, %r20, %r17;
	mul.wide.u32 	%rd19, %r22, 4;
	add.s64 	%rd20, %rd4, %rd19;
	st.global.f32 	[%rd20], %f4;
	add.s32 	%r23, %r21, %r1;
	mul.wide.u32 	%rd21, %r23, 4;
	add.s64 	%rd22, %rd3, %rd21;
	ld.global.f32 	%f5, [%rd22];
	add.s32 	%r24, %r22, %r17;
	mul.wide.u32 	%rd23, %r24, 4;
	add.s64 	%rd24, %rd4, %rd23;
	st.global.f32 	[%rd24], %f5;
	add.s32 	%r25, %r23, %r1;
	mul.wide.u32 	%rd25, %r25, 4;
	add.s64 	%rd26, %rd3, %rd25;
	ld.global.f32 	%f6, [%rd26];
	add.s32 	%r26, %r24, %r17;
	mul.wide.u32 	%rd27, %r26, 4;
	add.s64 	%rd28, %rd4, %rd27;
	st.global.f32 	[%rd28], %f6;
	add.s32 	%r27, %r25, %r1;
	mul.wide.u32 	%rd29, %r27, 4;
	add.s64 	%rd30, %rd3, %rd29;
	ld.global.f32 	%f7, [%rd30];
	add.s32 	%r28, %r26, %r17;
	mul.wide.u32 	%rd31, %r28, 4;
	add.s64 	%rd32, %rd4, %rd31;
	st.global.f32 	[%rd32], %f7;
	add.s32 	%r29, %r27, %r1;
	mul.wide.u32 	%rd33, %r29, 4;
	add.s64 	%rd34, %rd3, %rd33;
	ld.global.f32 	%f8, [%rd34];
	add.s32 	%r30, %r28, %r17;
	mul.wide.u32 	%rd35, %r30, 4;
	add.s64 	%rd36, %rd4, %rd35;
	st.global.f32 	[%rd36], %f8;
$L__BB2_2:
	ret;

}
	// .globl	_Z26transposeReadColumnUnwrap8PfS_ii
.visible .entry _Z26transposeReadColumnUnwrap8PfS_ii(
	.param .u64 .ptr .align 1 _Z26transposeReadColumnUnwrap8PfS_ii_param_0,
	.param .u64 .ptr .align 1 _Z26transposeReadColumnUnwrap8PfS_ii_param_1,
	.param .u32 _Z26transposeReadColumnUnwrap8PfS_ii_param_2,
	.param .u32 _Z26transposeReadColumnUnwrap8PfS_ii_param_3
)
{
	.reg .pred 	%p<4>;
	.reg .b32 	%r<31>;
	.reg .b32 	%f<9>;
	.reg .b64 	%rd<37>;

	ld.param.u64 	%rd1, [_Z26transposeReadColumnUnwrap8PfS_ii_param_0];
	ld.param.u64 	%rd2, [_Z26transposeReadColumnUnwrap8PfS_ii_param_1];
	ld.param.u32 	%r5, [_Z26transposeReadColumnUnwrap8PfS_ii_param_2];
	ld.param.u32 	%r6, [_Z26transposeReadColumnUnwrap8PfS_ii_param_3];
	mov.u32 	%r7, %ctaid.x;
	mov.u32 	%r1, %ntid.x;
	mov.u32 	%r8, %tid.x;
	mad.lo.s32 	%r9, %r7, %r1, %r8;
	mov.u32 	%r10, %ctaid.y;
	mov.u32 	%r11, %ntid.y;
	mov.u32 	%r12, %tid.y;
	mad.lo.s32 	%r13, %r10, %r11, %r12;
	mad.lo.s32 	%r2, %r5, %r13, %r9;
	mad.lo.s32 	%r3, %r6, %r9, %r9;
	mad.lo.s32 	%r15, %r1, 7, %r9;
	setp.ge.u32 	%p1, %r15, %r6;
	setp.ge.s32 	%p2, %r13, %r5;
	or.pred  	%p3, %p1, %p2;
	@%p3 bra 	$L__BB3_2;
	cvta.to.global.u64 	%rd3, %rd2;
	cvta.to.global.u64 	%rd4, %rd1;
	mul.wide.s32 	%rd5, %r3, 4;
	add.s64 	%rd6, %rd3, %rd5;
	ld.global.f32 	%f1, [%rd6];
	mul.wide.s32 	%rd7, %r2, 4;
	add.s64 	%rd8, %rd4, %rd7;
	st.global.f32 	[%rd8], %f1;
	mul.lo.s32 	%r16, %r5, %r1;
	add.s32 	%r17, %r3, %r16;
	mul.wide.u32 	%rd9, %r17, 4;
	add.s64 	%rd10, %rd3, %rd9;
	ld.global.f32 	%f2, [%rd10];
	add.s32 	%r18, %r2, %r1;
	mul.wide.u32 	%rd11, %r18, 4;
	add.s64 	%rd12, %rd4, %rd11;
	st.global.f32 	[%rd12], %f2;
	add.s32 	%r19, %r17, %r16;
	mul.wide.u32 	%rd13, %r19, 4;
	add.s64 	%rd14, %rd3, %rd13;
	ld.global.f32 	%f3, [%rd14];
	add.s32 	%r20, %r18, %r1;
	mul.wide.u32 	%rd15, %r20, 4;
	add.s64 	%rd16, %rd4, %rd15;
	st.global.f32 	[%rd16], %f3;
	add.s32 	%r21, %r19, %r16;
	mul.wide.u32 	%rd17, %r21, 4;
	add.s64 	%rd18, %rd3, %rd17;
	ld.global.f32 	%f4, [%rd18];
	add.s32 	%r22, %r20, %r1;
	mul.wide.u32 	%rd19, %r22, 4;
	add.s64 	%rd20, %rd4, %rd19;
	st.global.f32 	[%rd20], %f4;
	add.s32 	%r23, %r21, %r16;
	mul.wide.u32 	%rd21, %r23, 4;
	add.s64 	%rd22, %rd3, %rd21;
	ld.global.f32 	%f5, [%rd22];
	add.s32 	%r24, %r22, %r1;
	mul.wide.u32 	%rd23, %r24, 4;
	add.s64 	%rd24, %rd4, %rd23;
	st.global.f32 	[%rd24], %f5;
	add.s32 	%r25, %r23, %r16;
	mul.wide.u32 	%rd25, %r25, 4;
	add.s64 	%rd26, %rd3, %rd25;
	ld.global.f32 	%f6, [%rd26];
	add.s32 	%r26, %r24, %r1;
	mul.wide.u32 	%rd27, %r26, 4;
	add.s64 	%rd28, %rd4, %rd27;
	st.global.f32 	[%rd28], %f6;
	add.s32 	%r27, %r25, %r16;
	mul.wide.u32 	%rd29, %r27, 4;
	add.s64 	%rd30, %rd3, %rd29;
	ld.global.f32 	%f7, [%rd30];
	add.s32 	%r28, %r26, %r1;
	mul.wide.u32 	%rd31, %r28, 4;
	add.s64 	%rd32, %rd4, %rd31;
	st.global.f32 	[%rd32], %f7;
	add.s32 	%r29, %r27, %r16;
	mul.wide.u32 	%rd33, %r29, 4;
	add.s64 	%rd34, %rd3, %rd33;
	ld.global.f32 	%f8, [%rd34];
	add.s32 	%r30, %r28, %r1;
	mul.wide.u32 	%rd35, %r30, 4;
	add.s64 	%rd36, %rd4, %rd35;
	st.global.f32 	[%rd36], %f8;
$L__BB3_2:
	ret;

}
	// .globl	_Z24transposeDiagonalReadRowPfS_ii
.visible .entry _Z24transposeDiagonalReadRowPfS_ii(
	.param .u64 .ptr .align 1 _Z24transposeDiagonalReadRowPfS_ii_param_0,
	.param .u64 .ptr .align 1 _Z24transposeDiagonalReadRowPfS_ii_param_1,
	.param .u32 _Z24transposeDiagonalReadRowPfS_ii_param_2,
	.param .u32 _Z24transposeDiagonalReadRowPfS_ii_param_3
)
{
	.reg .pred 	%p<2>;
	.reg .b32 	%r<17>;
	.reg .b32 	%f<2>;
	.reg .b64 	%rd<9>;

	ld.param.u64 	%rd1, [_Z24transposeDiagonalReadRowPfS_ii_param_0];
	ld.param.u64 	%rd2, [_Z24transposeDiagonalReadRowPfS_ii_param_1];
	ld.param.u32 	%r3, [_Z24transposeDiagonalReadRowPfS_ii_param_2];
	ld.param.u32 	%r4, [_Z24transposeDiagonalReadRowPfS_ii_param_3];
	mov.u32 	%r5, %ctaid.x;
	mov.u32 	%r6, %ctaid.y;
	add.s32 	%r7, %r5, %r6;
	mov.u32 	%r8, %nctaid.x;
	rem.u32 	%r9, %r7, %r8;
	mov.u32 	%r10, %ntid.x;
	mov.u32 	%r11, %tid.x;
	mad.lo.s32 	%r1, %r9, %r10, %r11;
	mov.u32 	%r12, %ntid.y;
	mov.u32 	%r13, %tid.y;
	mad.lo.s32 	%r2, %r5, %r12, %r13;
	max.s32 	%r14, %r2, %r1;
	setp.ge.s32 	%p1, %r14, %r4;
	@%p1 bra 	$L__BB4_2;
	cvta.to.global.u64 	%rd3, %rd2;
	cvta.to.global.u64 	%rd4, %rd1;
	mad.lo.s32 	%r15, %r3, %r2, %r1;
	mul.wide.s32 	%rd5, %r15, 4;
	add.s64 	%rd6, %rd3, %rd5;
	ld.global.f32 	%f1, [%rd6];
	mad.lo.s32 	%r16, %r1, %r4, %r2;
	mul.wide.s32 	%rd7, %r16, 4;
	add.s64 	%rd8, %rd4, %rd7;
	st.global.f32 	[%rd8], %f1;
$L__BB4_2:
	ret;

}
	// .globl	_Z27transposeDiagonalReadColumnPfS_ii
.visible .entry _Z27transposeDiagonalReadColumnPfS_ii(
	.param .u64 .ptr .align 1 _Z27transposeDiagonalReadColumnPfS_ii_param_0,
	.param .u64 .ptr .align 1 _Z27transposeDiagonalReadColumnPfS_ii_param_1,
	.param .u32 _Z27transposeDiagonalReadColumnPfS_ii_param_2,
	.param .u32 _Z27transposeDiagonalReadColumnPfS_ii_param_3
)
{
	.reg .pred 	%p<2>;
	.reg .b32 	%r<17>;
	.reg .b32 	%f<2>;
	.reg .b64 	%rd<9>;

	ld.param.u64 	%rd1, [_Z27transposeDiagonalReadColumnPfS_ii_param_0];
	ld.param.u64 	%rd2, [_Z27transposeDiagonalReadColumnPfS_ii_param_1];
	ld.param.u32 	%r3, [_Z27transposeDiagonalReadColumnPfS_ii_param_2];
	ld.param.u32 	%r4, [_Z27transposeDiagonalReadColumnPfS_ii_param_3];
	mov.u32 	%r5, %ctaid.x;
	mov.u32 	%r6, %ctaid.y;
	add.s32 	%r7, %r5, %r6;
	mov.u32 	%r8, %nctaid.x;
	rem.u32 	%r9, %r7, %r8;
	mov.u32 	%r10, %ntid.x;
	mov.u32 	%r11, %tid.x;
	mad.lo.s32 	%r1, %r9, %r10, %r11;
	mov.u32 	%r12, %ntid.y;
	mov.u32 	%r13, %tid.y;
	mad.lo.s32 	%r2, %r5, %r12, %r13;
	max.s32 	%r14, %r2, %r1;
	setp.ge.s32 	%p1, %r14, %r4;
	@%p1 bra 	$L__BB5_2;
	cvta.to.global.u64 	%rd3, %rd2;
	cvta.to.global.u64 	%rd4, %rd1;
	mad.lo.s32 	%r15, %r1, %r4, %r2;
	mul.wide.s32 	%rd5, %r15, 4;
	add.s64 	%rd6, %rd3, %rd5;
	ld.global.f32 	%f1, [%rd6];
	mad.lo.s32 	%r16, %r3, %r2, %r1;
	mul.wide.s32 	%rd7, %r16, 4;
	add.s64 	%rd8, %rd4, %rd7;
	st.global.f32 	[%rd8], %f1;
$L__BB5_2:
	ret;

}


// ===== COMPILED SASS (sm_100) =====

	.target	sm_100

	.elftype	@"ET_EXEC"


//--------------------- .note.nv.tkinfo           --------------------------
	.section	.note.nv.tkinfo,"",@"SHT_NOTE"
	.sectionflags	@"SHF_NOTE_NV_TKINFO"
	.tkinfo
        /*0018*/ 	.word	0x00000002
        /*0030*/ 	.string	""
        /*0030*/ 	.string	"ptxas"
        /*0030*/ 	.string	"Cuda compilation tools, release 13.0, V13.0.88"
        /*0030*/ 	.string	"Build cuda_13.0.r13.0/compiler.36424714_0"
        /*0030*/ 	.string	"-arch sm_100 -m 64 "



//--------------------- .note.nv.cuinfo           --------------------------
	.section	.note.nv.cuinfo,"",@"SHT_NOTE"
	.sectionflags	@"SHF_NOTE_NV_CUINFO"
        /*0018*/ 	.short	0x0002
        /*001a*/ 	.short	0x0064
        /*001c*/ 	.short	0x0082
	.zero		2


//--------------------- .nv.info                  --------------------------
	.section	.nv.info,"",@"SHT_CUDA_INFO"
	.align	4


	//----- nvinfo : EIATTR_REGCOUNT
	.align		4
        /*0000*/ 	.byte	0x04, 0x2f
        /*0002*/ 	.short	(.L_1 - .L_0)
	.align		4
.L_0:
        /*0004*/ 	.word	index@(_Z16transposeReadRowPfS_ii)
        /*0008*/ 	.word	0x0000000a


	//----- nvinfo : EIATTR_FRAME_SIZE
	.align		4
.L_1:
        /*000c*/ 	.byte	0x04, 0x11
        /*000e*/ 	.short	(.L_3 - .L_2)
	.align		4
.L_2:
        /*0010*/ 	.word	index@(_Z16transposeReadRowPfS_ii)
        /*0014*/ 	.word	0x00000000


	//----- nvinfo : EIATTR_REGCOUNT
	.align		4
.L_3:
        /*0018*/ 	.byte	0x04, 0x2f
        /*001a*/ 	.short	(.L_5 - .L_4)
	.align		4
.L_4:
        /*001c*/ 	.word	index@(_Z19transposeReadColumnPfS_ii)
        /*0020*/ 	.word	0x0000000a


	//----- nvinfo : EIATTR_FRAME_SIZE
	.align		4
.L_5:
        /*0024*/ 	.byte	0x04, 0x11
        /*0026*/ 	.short	(.L_7 - .L_6)
	.align		4
.L_6:
        /*0028*/ 	.word	index@(_Z19transposeReadColumnPfS_ii)
        /*002c*/ 	.word	0x00000000


	//----- nvinfo : EIATTR_REGCOUNT
	.align		4
.L_7:
        /*0030*/ 	.byte	0x04, 0x2f
        /*0032*/ 	.short	(.L_9 - .L_8)
	.align		4
.L_8:
        /*0034*/ 	.word	index@(_Z23transposeReadRowUnwrap8PfS_ii)
        /*0038*/ 	.word	0x0000001c


	//----- nvinfo : EIATTR_FRAME_SIZE
	.align		4
.L_9:
        /*003c*/ 	.byte	0x04, 0x11
        /*003e*/ 	.short	(.L_11 - .L_10)
	.align		4
.L_10:
        /*0040*/ 	.word	index@(_Z23transposeReadRowUnwrap8PfS_ii)
        /*0044*/ 	.word	0x00000000


	//----- nvinfo : EIATTR_REGCOUNT
	.align		4
.L_11:
        /*0048*/ 	.byte	0x04, 0x2f
        /*004a*/ 	.short	(.L_13 - .L_12)
	.align		4
.L_12:
        /*004c*/ 	.word	index@(_Z26transposeReadColumnUnwrap8PfS_ii)
        /*0050*/ 	.word	0x0000001c


	//----- nvinfo : EIATTR_FRAME_SIZE
	.align		4
.L_13:
        /*0054*/ 	.byte	0x04, 0x11
        /*0056*/ 	.short	(.L_15 - .L_14)
	.align		4
.L_14:
        /*0058*/ 	.word	index@(_Z26transposeReadColumnUnwrap8PfS_ii)
        /*005c*/ 	.word	0x00000000


	//----- nvinfo : EIATTR_REGCOUNT
	.align		4
.L_15:
        /*0060*/ 	.byte	0x04, 0x2f
        /*0062*/ 	.short	(.L_17 - .L_16)
	.align		4
.L_16:
        /*0064*/ 	.word	index@(_Z24transposeDiagonalReadRowPfS_ii)
        /*0068*/ 	.word	0x0000000a


	//----- nvinfo : EIATTR_FRAME_SIZE
	.align		4
.L_17:
        /*006c*/ 	.byte	0x04, 0x11
        /*006e*/ 	.short	(.L_19 - .L_18)
	.align		4
.L_18:
        /*0070*/ 	.word	index@(_Z24transposeDiagonalReadRowPfS_ii)
        /*0074*/ 	.word	0x00000000


	//----- nvinfo : EIATTR_REGCOUNT
	.align		4
.L_19:
        /*0078*/ 	.byte	0x04, 0x2f
        /*007a*/ 	.short	(.L_21 - .L_20)
	.align		4
.L_20:
        /*007c*/ 	.word	index@(_Z27transposeDiagonalReadColumnPfS_ii)
        /*0080*/ 	.word	0x0000000a


	//----- nvinfo : EIATTR_FRAME_SIZE
	.align		4
.L_21:
        /*0084*/ 	.byte	0x04, 0x11
        /*0086*/ 	.short	(.L_23 - .L_22)
	.align		4
.L_22:
        /*0088*/ 	.word	index@(_Z27transposeDiagonalReadColumnPfS_ii)
        /*008c*/ 	.word	0x00000000


	//----- nvinfo : EIATTR_MIN_STACK_SIZE
	.align		4
.L_23:
        /*0090*/ 	.byte	0x04, 0x12
        /*0092*/ 	.short	(.L_25 - .L_24)
	.align		4
.L_24:
        /*0094*/ 	.word	index@(_Z27transposeDiagonalReadColumnPfS_ii)
        /*0098*/ 	.word	0x00000000


	//----- nvinfo : EIATTR_MIN_STACK_SIZE
	.align		4
.L_25:
        /*009c*/ 	.byte	0x04, 0x12
        /*009e*/ 	.short	(.L_27 - .L_26)
	.align		4
.L_26:
        /*00a0*/ 	.word	index@(_Z24transposeDiagonalReadRowPfS_ii)
        /*00a4*/ 	.word	0x00000000


	//----- nvinfo : EIATTR_MIN_STACK_SIZE
	.align		4
.L_27:
        /*00a8*/ 	.byte	0x04, 0x12
        /*00aa*/ 	.short	(.L_29 - .L_28)
	.align		4
.L_28:
        /*00ac*/ 	.word	index@(_Z26transposeReadColumnUnwrap8PfS_ii)
        /*00b0*/ 	.word	0x00000000


	//----- nvinfo : EIATTR_MIN_STACK_SIZE
	.align		4
.L_29:
        /*00b4*/ 	.byte	0x04, 0x12
        /*00b6*/ 	.short	(.L_31 - .L_30)
	.align		4
.L_30:
        /*00b8*/ 	.word	index@(_Z23transposeReadRowUnwrap8PfS_ii)
        /*00bc*/ 	.word	0x00000000


	//----- nvinfo : EIATTR_MIN_STACK_SIZE
	.align		4
.L_31:
        /*00c0*/ 	.byte	0x04, 0x12
        /*00c2*/ 	.short	(.L_33 - .L_32)
	.align		4
.L_32:
        /*00c4*/ 	.word	index@(_Z19transposeReadColumnPfS_ii)
        /*00c8*/ 	.word	0x00000000


	//----- nvinfo : EIATTR_MIN_STACK_SIZE
	.align		4
.L_33:
        /*00cc*/ 	.byte	0x04, 0x12
        /*00ce*/ 	.short	(.L_35 - .L_34)
	.align		4
.L_34:
        /*00d0*/ 	.word	index@(_Z16transposeReadRowPfS_ii)
        /*00d4*/ 	.word	0x00000000
.L_35:


//--------------------- .nv.compat                --------------------------
	.section	.nv.compat,"",@"SHT_CUDA_COMPAT_INFO"
	.align	4
        /*0000*/ 	.byte	0x02, 0x09, 0x00, 0x00, 0x02, 0x02, 0x01, 0x00, 0x02, 0x05, 0x05, 0x00, 0x03, 0x07, 0x01, 0x01
        /*0010*/ 	.byte	0x02, 0x03, 0x00, 0x00, 0x02, 0x06, 0x01, 0x00, 0x04, 0x0b, 0x08, 0x00, 0x09, 0x00, 0x00, 0x00
        /*0020*/ 	.byte	0x00, 0x00, 0x00, 0x00


//--------------------- .nv.info._Z27transposeDiagonalReadColumnPfS_ii --------------------------
	.section	.nv.info._Z27transposeDiagonalReadColumnPfS_ii,"",@"SHT_CUDA_INFO"
	.sectionflags	@""
	.align	4


	//----- nvinfo : EIATTR_CUDA_API_VERSION
	.align		4
        /*0000*/ 	.byte	0x04, 0x37
        /*0002*/ 	.short	(.L_37 - .L_36)
.L_36:
        /*0004*/ 	.word	0x00000082


	//----- nvinfo : EIATTR_KPARAM_INFO
	.align		4
.L_37:
        /*0008*/ 	.byte	0x04, 0x17
        /*000a*/ 	.short	(.L_39 - .L_38)
.L_38:
        /*000c*/ 	.word	0x00000000
        /*0010*/ 	.short	0x0003
        /*0012*/ 	.short	0x0014
        /*0014*/ 	.byte	0x00, 0xf0, 0x11, 0x00


	//----- nvinfo : EIATTR_KPARAM_INFO
	.align		4
.L_39:
        /*0018*/ 	.byte	0x04, 0x17
        /*001a*/ 	.short	(.L_41 - .L_40)
.L_40:
        /*001c*/ 	.word	0x00000000
        /*0020*/ 	.short	0x0002
        /*0022*/ 	.short	0x0010
        /*0024*/ 	.byte	0x00, 0xf0, 0x11, 0x00


	//----- nvinfo : EIATTR_KPARAM_INFO
	.align		4
.L_41:
        /*0028*/ 	.byte	0x04, 0x17
        /*002a*/ 	.short	(.L_43 - .L_42)
.L_42:
        /*002c*/ 	.word	0x00000000
        /*0030*/ 	.short	0x0001
        /*0032*/ 	.short	0x0008
        /*0034*/ 	.byte	0x00, 0xf5, 0x21, 0x00


	//----- nvinfo : EIATTR_KPARAM_INFO
	.align		4
.L_43:
        /*0038*/ 	.byte	0x04, 0x17
        /*003a*/ 	.short	(.L_45 - .L_44)
.L_44:
        /*003c*/ 	.word	0x00000000
        /*0040*/ 	.short	0x0000
        /*0042*/ 	.short	0x0000
        /*0044*/ 	.byte	0x00, 0xf5, 0x21, 0x00


	//----- nvinfo : EIATTR_SPARSE_MMA_MASK
	.align		4
.L_45:
        /*0048*/ 	.byte	0x03, 0x50
        /*004a*/ 	.short	0x0000


	//----- nvinfo : EIATTR_MAXREG_COUNT
	.align		4
        /*004c*/ 	.byte	0x03, 0x1b
        /*004e*/ 	.short	0x00ff


	//----- nvinfo : EIATTR_MERCURY_ISA_VERSION
	.align		4
        /*0050*/ 	.byte	0x03, 0x5f
        /*0052*/ 	.short	0x0101


	//----- nvinfo : EIATTR_VRC_CTA_INIT_COUNT
	.align		4
        /*0054*/ 	.byte	0x02, 0x4a
	.zero		1
	.zero		1


	//----- nvinfo : EIATTR_EXIT_INSTR_OFFSETS
	.align		4
        /*0058*/ 	.byte	0x04, 0x1c
        /*005a*/ 	.short	(.L_47 - .L_46)


	//   ....[0]....
.L_46:
        /*005c*/ 	.word	0x000001f0


	//   ....[1]....
        /*0060*/ 	.word	0x000002a0


	//----- nvinfo : EIATTR_CBANK_PARAM_SIZE
	.align		4
.L_47:
        /*0064*/ 	.byte	0x03, 0x19
        /*0066*/ 	.short	0x0018


	//----- nvinfo : EIATTR_PARAM_CBANK
	.align		4
        /*0068*/ 	.byte	0x04, 0x0a
        /*006a*/ 	.short	(.L_49 - .L_48)
	.align		4
.L_48:
        /*006c*/ 	.word	index@(.nv.constant0._Z27transposeDiagonalReadColumnPfS_ii)
        /*0070*/ 	.short	0x0380
        /*0072*/ 	.short	0x0018


	//----- nvinfo : EIATTR_SW_WAR
	.align		4
.L_49:
        /*0074*/ 	.byte	0x04, 0x36
        /*0076*/ 	.short	(.L_51 - .L_50)
.L_50:
        /*0078*/ 	.word	0x00000008
.L_51:


//--------------------- .nv.info._Z24transposeDiagonalReadRowPfS_ii --------------------------
	.section	.nv.info._Z24transposeDiagonalReadRowPfS_ii,"",@"SHT_CUDA_INFO"
	.sectionflags	@""
	.align	4


	//----- nvinfo : EIATTR_CUDA_API_VERSION
	.align		4
        /*0000*/ 	.byte	0x04, 0x37
        /*0002*/ 	.short	(.L_53 - .L_52)
.L_52:
        /*0004*/ 	.word	0x00000082


	//----- nvinfo : EIATTR_KPARAM_INFO
	.align		4
.L_53:
        /*0008*/ 	.byte	0x04, 0x17
        /*000a*/ 	.short	(.L_55 - .L_54)
.L_54:
        /*000c*/ 	.word	0x00000000
        /*0010*/ 	.short	0x0003
        /*0012*/ 	.short	0x0014
        /*0014*/ 	.byte	0x00, 0xf0, 0x11, 0x00


	//----- nvinfo : EIATTR_KPARAM_INFO
	.align		4
.L_55:
        /*0018*/ 	.byte	0x04, 0x17
        /*001a*/ 	.short	(.L_57 - .L_56)
.L_56:
        /*001c*/ 	.word	0x00000000
        /*0020*/ 	.short	0x0002
        /*0022*/ 	.short	0x0010
        /*0024*/ 	.byte	0x00, 0xf0, 0x11, 0x00


	//----- nvinfo : EIATTR_KPARAM_INFO
	.align		4
.L_57:
        /*0028*/ 	.byte	0x04, 0x17
        /*002a*/ 	.short	(.L_59 - .L_58)
.L_58:
        /*002c*/ 	.word	0x00000000
        /*0030*/ 	.short	0x0001
        /*0032*/ 	.short	0x0008
        /*0034*/ 	.byte	0x00, 0xf5, 0x21, 0x00


	//----- nvinfo : EIATTR_KPARAM_INFO
	.align		4
.L_59:
        /*0038*/ 	.byte	0x04, 0x17
        /*003a*/ 	.short	(.L_61 - .L_60)
.L_60:
        /*003c*/ 	.word	0x00000000
        /*0040*/ 	.short	0x0000
        /*0042*/ 	.short	0x0000
        /*0044*/ 	.byte	0x00, 0xf5, 0x21, 0x00


	//----- nvinfo : EIATTR_SPARSE_MMA_MASK
	.align		4
.L_61:
        /*0048*/ 	.byte	0x03, 0x50
        /*004a*/ 	.short	0x0000


	//----- nvinfo : EIATTR_MAXREG_COUNT
	.align		4
        /*004c*/ 	.byte	0x03, 0x1b
        /*004e*/ 	.short	0x00ff


	//----- nvinfo : EIATTR_MERCURY_ISA_VERSION
	.align		4
        /*0050*/ 	.byte	0x03, 0x5f
        /*0052*/ 	.short	0x0101


	//----- nvinfo : EIATTR_VRC_CTA_INIT_COUNT
	.align		4
        /*0054*/ 	.byte	0x02, 0x4a
	.zero		1
	.zero		1


	//----- nvinfo : EIATTR_EXIT_INSTR_OFFSETS
	.align		4
        /*0058*/ 	.byte	0x04, 0x1c
        /*005a*/ 	.short	(.L_63 - .L_62)


	//   ....[0]....
.L_62:
        /*005c*/ 	.word	0x000001f0


	//   ....[1]....
        /*0060*/ 	.word	0x000002a0


	//----- nvinfo : EIATTR_CBANK_PARAM_SIZE
	.align		4
.L_63:
        /*0064*/ 	.byte	0x03, 0x19
        /*0066*/ 	.short	0x0018


	//----- nvinfo : EIATTR_PARAM_CBANK
	.align		4
        /*0068*/ 	.byte	0x04, 0x0a
        /*006a*/ 	.short	(.L_65 - .L_64)
	.align		4
.L_64:
        /*006c*/ 	.word	index@(.nv.constant0._Z24transposeDiagonalReadRowPfS_ii)
        /*0070*/ 	.short	0x0380
        /*0072*/ 	.short	0x0018


	//----- nvinfo : EIATTR_SW_WAR
	.align		4
.L_65:
        /*0074*/ 	.byte	0x04, 0x36
        /*0076*/ 	.short	(.L_67 - .L_66)
.L_66:
        /*0078*/ 	.word	0x00000008
.L_67:


//--------------------- .nv.info._Z26transposeReadColumnUnwrap8PfS_ii --------------------------
	.section	.nv.info._Z26transposeReadColumnUnwrap8PfS_ii,"",@"SHT_CUDA_INFO"
	.sectionflags	@""
	.align	4


	//----- nvinfo : EIATTR_CUDA_API_VERSION
	.align		4
        /*0000*/ 	.byte	0x04, 0x37
        /*0002*/ 	.short	(.L_69 - .L_68)
.L_68:
        /*0004*/ 	.word	0x00000082


	//----- nvinfo : EIATTR_KPARAM_INFO
	.align		4
.L_69:
        /*0008*/ 	.byte	0x04, 0x17
        /*000a*/ 	.short	(.L_71 - .L_70)
.L_70:
        /*000c*/ 	.word	0x00000000
        /*0010*/ 	.short	0x0003
        /*0012*/ 	.short	0x0014
        /*0014*/ 	.byte	0x00, 0xf0, 0x11, 0x00


	//----- nvinfo : EIATTR_KPARAM_INFO
	.align		4
.L_71:
        /*0018*/ 	.byte	0x04, 0x17
        /*001a*/ 	.short	(.L_73 - .L_72)
.L_72:
        /*001c*/ 	.word	0x00000000
        /*0020*/ 	.short	0x0002
        /*0022*/ 	.short	0x0010
        /*0024*/ 	.byte	0x00, 0xf0, 0x11, 0x00


	//----- nvinfo : EIATTR_KPARAM_INFO
	.align		4
.L_73:
        /*0028*/ 	.byte	0x04, 0x17
        /*002a*/ 	.short	(.L_75 - .L_74)
.L_74:
        /*002c*/ 	.word	0x00000000
        /*0030*/ 	.short	0x0001
        /*0032*/ 	.short	0x0008
        /*0034*/ 	.byte	0x00, 0xf5, 0x21, 0x00


	//----- nvinfo : EIATTR_KPARAM_INFO
	.align		4
.L_75:
        /*0038*/ 	.byte	0x04, 0x17
        /*003a*/ 	.short	(.L_77 - .L_76)
.L_76:
        /*003c*/ 	.word	0x00000000
        /*0040*/ 	.short	0x0000
        /*0042*/ 	.short	0x0000
        /*0044*/ 	.byte	0x00, 0xf5, 0x21, 0x00


	//----- nvinfo : EIATTR_SPARSE_MMA_MASK
	.align		4
.L_77:
        /*0048*/ 	.byte	0x03, 0x50
        /*004a*/ 	.short	0x0000


	//----- nvinfo : EIATTR_MAXREG_COUNT
	.align		4
        /*004c*/ 	.byte	0x03, 0x1b
        /*004e*/ 	.short	0x00ff


	//----- nvinfo : EIATTR_MERCURY_ISA_VERSION
	.align		4
        /*0050*/ 	.byte	0x03, 0x5f
        /*0052*/ 	.short	0x0101


	//----- nvinfo : EIATTR_VRC_CTA_INIT_COUNT
	.align		4
        /*0054*/ 	.byte	0x02, 0x4a
	.zero		1
	.zero		1


	//----- nvinfo : EIATTR_EXIT_INSTR_OFFSETS
	.align		4
        /*0058*/ 	.byte	0x04, 0x1c
        /*005a*/ 	.short	(.L_79 - .L_78)


	//   ....[0]....
.L_78:
        /*005c*/ 	.word	0x000000f0


	//   ....[1]....
        /*0060*/ 	.word	0x00000410


	//----- nvinfo : EIATTR_CBANK_PARAM_SIZE
	.align		4
.L_79:
        /*0064*/ 	.byte	0x03, 0x19
        /*0066*/ 	.short	0x0018


	//----- nvinfo : EIATTR_PARAM_CBANK
	.align		4
        /*0068*/ 	.byte	0x04, 0x0a
        /*006a*/ 	.short	(.L_81 - .L_80)
	.align		4
.L_80:
        /*006c*/ 	.word	index@(.nv.constant0._Z26transposeReadColumnUnwrap8PfS_ii)
        /*0070*/ 	.short	0x0380
        /*0072*/ 	.short	0x0018


	//----- nvinfo : EIATTR_SW_WAR
	.align		4
.L_81:
        /*0074*/ 	.byte	0x04, 0x36
        /*0076*/ 	.short	(.L_83 - .L_82)
.L_82:
        /*0078*/ 	.word	0x00000008
.L_83:


//--------------------- .nv.info._Z23transposeReadRowUnwrap8PfS_ii --------------------------
	.section	.nv.info._Z23transposeReadRowUnwrap8PfS_ii,"",@"SHT_CUDA_INFO"
	.sectionflags	@""
	.align	4


	//----- nvinfo : EIATTR_CUDA_API_VERSION
	.align		4
        /*0000*/ 	.byte	0x04, 0x37
        /*0002*/ 	.short	(.L_85 - .L_84)
.L_84:
        /*0004*/ 	.word	0x00000082


	//----- nvinfo : EIATTR_KPARAM_INFO
	.align		4
.L_85:
        /*0008*/ 	.byte	0x04, 0x17
        /*000a*/ 	.short	(.L_87 - .L_86)
.L_86:
        /*000c*/ 	.word	0x00000000
        /*0010*/ 	.short	0x0003
        /*0012*/ 	.short	0x0014
        /*0014*/ 	.byte	0x00, 0xf0, 0x11, 0x00


	//----- nvinfo : EIATTR_KPARAM_INFO
	.align		4
.L_87:
        /*0018*/ 	.byte	0x04, 0x17
        /*001a*/ 	.short	(.L_89 - .L_88)
.L_88:
        /*001c*/ 	.word	0x00000000
        /*0020*/ 	.short	0x0002
        /*0022*/ 	.short	0x0010
        /*0024*/ 	.byte	0x00, 0xf0, 0x11, 0x00


	//----- nvinfo : EIATTR_KPARAM_INFO
	.align		4
.L_89:
        /*0028*/ 	.byte	0x04, 0x17
        /*002a*/ 	.short	(.L_91 - .L_90)
.L_90:
        /*002c*/ 	.word	0x00000000
        /*0030*/ 	.short	0x0001
        /*0032*/ 	.short	0x0008
        /*0034*/ 	.byte	0x00, 0xf5, 0x21, 0x00


	//----- nvinfo : EIATTR_KPARAM_INFO
	.align		4
.L_91:
        /*0038*/ 	.byte	0x04, 0x17
        /*003a*/ 	.short	(.L_93 - .L_92)
.L_92:
        /*003c*/ 	.word	0x00000000
        /*0040*/ 	.short	0x0000
        /*0042*/ 	.short	0x0000
        /*0044*/ 	.byte	0x00, 0xf5, 0x21, 0x00


	//----- nvinfo : EIATTR_SPARSE_MMA_MASK
	.align		4
.L_93:
        /*0048*/ 	.byte	0x03, 0x50
        /*004a*/ 	.short	0x0000


	//----- nvinfo : EIATTR_MAXREG_COUNT
	.align		4
        /*004c*/ 	.byte	0x03, 0x1b
        /*004e*/ 	.short	0x00ff


	//----- nvinfo : EIATTR_MERCURY_ISA_VERSION
	.align		4
        /*0050*/ 	.byte	0x03, 0x5f
        /*0052*/ 	.short	0x0101


	//----- nvinfo : EIATTR_VRC_CTA_INIT_COUNT
	.align		4
        /*0054*/ 	.byte	0x02, 0x4a
	.zero		1
	.zero		1


	//----- nvinfo : EIATTR_EXIT_INSTR_OFFSETS
	.align		4
        /*0058*/ 	.byte	0x04, 0x1c
        /*005a*/ 	.short	(.L_95 - .L_94)


	//   ....[0]....
.L_94:
        /*005c*/ 	.word	0x000000f0


	//   ....[1]....
        /*0060*/ 	.word	0x00000410


	//----- nvinfo : EIATTR_CBANK_PARAM_SIZE
	.align		4
.L_95:
        /*0064*/ 	.byte	0x03, 0x19
        /*0066*/ 	.short	0x0018


	//----- nvinfo : EIATTR_PARAM_CBANK
	.align		4
        /*0068*/ 	.byte	0x04, 0x0a
        /*006a*/ 	.short	(.L_97 - .L_96)
	.align		4
.L_96:
        /*006c*/ 	.word	index@(.nv.constant0._Z23transposeReadRowUnwrap8PfS_ii)
        /*0070*/ 	.short	0x0380
        /*0072*/ 	.short	0x0018


	//----- nvinfo : EIATTR_SW_WAR
	.align		4
.L_97:
        /*0074*/ 	.byte	0x04, 0x36
        /*0076*/ 	.short	(.L_99 - .L_98)
.L_98:
        /*0078*/ 	.word	0x00000008
.L_99:


//--------------------- .nv.info._Z19transposeReadColumnPfS_ii --------------------------
	.section	.nv.info._Z19transposeReadColumnPfS_ii,"",@"SHT_CUDA_INFO"
	.sectionflags	@""
	.align	4


	//----- nvinfo : EIATTR_CUDA_API_VERSION
	.align		4
        /*0000*/ 	.byte	0x04, 0x37
        /*0002*/ 	.short	(.L_101 - .L_100)
.L_100:
        /*0004*/ 	.word	0x00000082


	//----- nvinfo : EIATTR_KPARAM_INFO
	.align		4
.L_101:
        /*0008*/ 	.byte	0x04, 0x17
        /*000a*/ 	.short	(.L_103 - .L_102)
.L_102:
        /*000c*/ 	.word	0x00000000
        /*0010*/ 	.short	0x0003
        /*0012*/ 	.short	0x0014
        /*0014*/ 	.byte	0x00, 0xf0, 0x11, 0x00


	//----- nvinfo : EIATTR_KPARAM_INFO
	.align		4
.L_103:
        /*0018*/ 	.byte	0x04, 0x17
        /*001a*/ 	.short	(.L_105 - .L_104)
.L_104:
        /*001c*/ 	.word	0x00000000
        /*0020*/ 	.short	0x0002
        /*0022*/ 	.short	0x0010
        /*0024*/ 	.byte	0x00, 0xf0, 0x11, 0x00


	//----- nvinfo : EIATTR_KPARAM_INFO
	.align		4
.L_105:
        /*0028*/ 	.byte	0x04, 0x17
        /*002a*/ 	.short	(.L_107 - .L_106)
.L_106:
        /*002c*/ 	.word	0x00000000
        /*0030*/ 	.short	0x0001
        /*0032*/ 	.short	0x0008
        /*0034*/ 	.byte	0x00, 0xf5, 0x21, 0x00


	//----- nvinfo : EIATTR_KPARAM_INFO
	.align		4
.L_107:
        /*0038*/ 	.byte	0x04, 0x17
        /*003a*/ 	.short	(.L_109 - .L_108)
.L_108:
        /*003c*/ 	.word	0x00000000
        /*0040*/ 	.short	0x0000
        /*0042*/ 	.short	0x0000
        /*0044*/ 	.byte	0x00, 0xf5, 0x21, 0x00


	//----- nvinfo : EIATTR_SPARSE_MMA_MASK
	.align		4
.L_109:
        /*0048*/ 	.byte	0x03, 0x50
        /*004a*/ 	.short	0x0000


	//----- nvinfo : EIATTR_MAXREG_COUNT
	.align		4
        /*004c*/ 	.byte	0x03, 0x1b
        /*004e*/ 	.short	0x00ff


	//----- nvinfo : EIATTR_MERCURY_ISA_VERSION
	.align		4
        /*0050*/ 	.byte	0x03, 0x5f
        /*0052*/ 	.short	0x0101


	//----- nvinfo : EIATTR_VRC_CTA_INIT_COUNT
	.align		4
        /*0054*/ 	.byte	0x02, 0x4a
	.zero		1
	.zero		1


	//----- nvinfo : EIATTR_EXIT_INSTR_OFFSETS
	.align		4
        /*0058*/ 	.byte	0x04, 0x1c
        /*005a*/ 	.short	(.L_111 - .L_110)


	//   ....[0]....
.L_110:
        /*005c*/ 	.word	0x000000c0


	//   ....[1]....
        /*0060*/ 	.word	0x00000160


	//----- nvinfo : EIATTR_CBANK_PARAM_SIZE
	.align		4
.L_111:
        /*0064*/ 	.byte	0x03, 0x19
        /*0066*/ 	.short	0x0018


	//----- nvinfo : EIATTR_PARAM_CBANK
	.align		4
        /*0068*/ 	.byte	0x04, 0x0a
        /*006a*/ 	.short	(.L_113 - .L_112)
	.align		4
.L_112:
        /*006c*/ 	.word	index@(.nv.constant0._Z19transposeReadColumnPfS_ii)
        /*0070*/ 	.short	0x0380
        /*0072*/ 	.short	0x0018


	//----- nvinfo : EIATTR_SW_WAR
	.align		4
.L_113:
        /*0074*/ 	.byte	0x04, 0x36
        /*0076*/ 	.short	(.L_115 - .L_114)
.L_114:
        /*0078*/ 	.word	0x00000008
.L_115:


//--------------------- .nv.info._Z16transposeReadRowPfS_ii --------------------------
	.section	.nv.info._Z16transposeReadRowPfS_ii,"",@"SHT_CUDA_INFO"
	.sectionflags	@""
	.align	4


	//----- nvinfo : EIATTR_CUDA_API_VERSION
	.align		4
        /*0000*/ 	.byte	0x04, 0x37
        /*0002*/ 	.short	(.L_117 - .L_116)
.L_116:
        /*0004*/ 	.word	0x00000082


	//----- nvinfo : EIATTR_KPARAM_INFO
	.align		4
.L_117:
        /*0008*/ 	.byte	0x04, 0x17
        /*000a*/ 	.short	(.L_119 - .L_118)
.L_118:
        /*000c*/ 	.word	0x00000000
        /*0010*/ 	.short	0x0003
        /*0012*/ 	.short	0x0014
        /*0014*/ 	.byte	0x00, 0xf0, 0x11, 0x00


	//----- nvinfo : EIATTR_KPARAM_INFO
	.align		4
.L_119:
        /*0018*/ 	.byte	0x04, 0x17
        /*001a*/ 	.short	(.L_121 - .L_120)
.L_120:
        /*001c*/ 	.word	0x00000000
        /*0020*/ 	.short	0x0002
        /*0022*/ 	.short	0x0010
        /*0024*/ 	.byte	0x00, 0xf0, 0x11, 0x00


	//----- nvinfo : EIATTR_KPARAM_INFO
	.align		4
.L_121:
        /*0028*/ 	.byte	0x04, 0x17
        /*002a*/ 	.short	(.L_123 - .L_122)
.L_122:
        /*002c*/ 	.word	0x00000000
        /*0030*/ 	.short	0x0001
        /*0032*/ 	.short	0x0008
        /*0034*/ 	.byte	0x00, 0xf5, 0x21, 0x00


	//----- nvinfo : EIATTR_KPARAM_INFO
	.align		4
.L_123:
        /*0038*/ 	.byte	0x04, 0x17
        /*003a*/ 	.short	(.L_125 - .L_124)
.L_124:
        /*003c*/ 	.word	0x00000000
        /*0040*/ 	.short	0x0000
        /*0042*/ 	.short	0x0000
        /*0044*/ 	.byte	0x00, 0xf5, 0x21, 0x00


	//----- nvinfo : EIATTR_SPARSE_MMA_MASK
	.align		4
.L_125:
        /*0048*/ 	.byte	0x03, 0x50
        /*004a*/ 	.short	0x0000


	//----- nvinfo : EIATTR_MAXREG_COUNT
	.align		4
        /*004c*/ 	.byte	0x03, 0x1b
        /*004e*/ 	.short	0x00ff


	//----- nvinfo : EIATTR_MERCURY_ISA_VERSION
	.align		4
        /*0050*/ 	.byte	0x03, 0x5f
        /*0052*/ 	.short	0x0101


	//----- nvinfo : EIATTR_VRC_CTA_INIT_COUNT
	.align		4
        /*0054*/ 	.byte	0x02, 0x4a
	.zero		1
	.zero		1


	//----- nvinfo : EIATTR_EXIT_INSTR_OFFSETS
	.align		4
        /*0058*/ 	.byte	0x04, 0x1c
        /*005a*/ 	.short	(.L_127 - .L_126)


	//   ....[0]....
.L_126:
        /*005c*/ 	.word	0x000000c0


	//   ....[1]....
        /*0060*/ 	.word	0x00000160


	//----- nvinfo : EIATTR_CBANK_PARAM_SIZE
	.align		4
.L_127:
        /*0064*/ 	.byte	0x03, 0x19
        /*0066*/ 	.short	0x0018


	//----- nvinfo : EIATTR_PARAM_CBANK
	.align		4
        /*0068*/ 	.byte	0x04, 0x0a
        /*006a*/ 	.short	(.L_129 - .L_128)
	.align		4
.L_128:
        /*006c*/ 	.word	index@(.nv.constant0._Z16transposeReadRowPfS_ii)
        /*0070*/ 	.short	0x0380
        /*0072*/ 	.short	0x0018


	//----- nvinfo : EIATTR_SW_WAR
	.align		4
.L_129:
        /*0074*/ 	.byte	0x04, 0x36
        /*0076*/ 	.short	(.L_131 - .L_130)
.L_130:
        /*0078*/ 	.word	0x00000008
.L_131:


//--------------------- .nv.callgraph             --------------------------
	.section	.nv.callgraph,"",@"SHT_CUDA_CALLGRAPH"
	.align	4
	.sectionentsize	8
	.align		4
        /*0000*/ 	.word	0x00000000
	.align		4
        /*0004*/ 	.word	0xffffffff
	.align		4
        /*0008*/ 	.word	0x00000000
	.align		4
        /*000c*/ 	.word	0xfffffffe
	.align		4
        /*0010*/ 	.word	0x00000000
	.align		4
        /*0014*/ 	.word	0xfffffffd
	.align		4
        /*0018*/ 	.word	0x00000000
	.align		4
        /*001c*/ 	.word	0xfffffffc


//--------------------- .text._Z27transposeDiagonalReadColumnPfS_ii --------------------------
	.section	.text._Z27transposeDiagonalReadColumnPfS_ii,"ax",@progbits
	.align	128
        .global         _Z27transposeDiagonalReadColumnPfS_ii
        .type           _Z27transposeDiagonalReadColumnPfS_ii,@function
        .size           _Z27transposeDiagonalReadColumnPfS_ii,(.L_x_6 - _Z27transposeDiagonalReadColumnPfS_ii)
        .other          _Z27transposeDiagonalReadColumnPfS_ii,@"STO_CUDA_ENTRY STV_DEFAULT"
_Z27transposeDiagonalReadColumnPfS_ii:
.text._Z27transposeDiagonalReadColumnPfS_ii:
[----:B------:R-:W-:Y:S08]  /*0000*/  LDC R1, c[0x0][0x37c] ;  /* 0x0000df00ff017b82 */ /* 0x000ff00000000800 */
[----:B------:R-:W0:Y:S01]  /*0010*/  LDC R5, c[0x0][0x370] ;  /* 0x0000dc00ff057b82 */ /* 0x000e220000000800 */
[----:B------:R-:W1:Y:S07]  /*0020*/  LDCU UR6, c[0x0][0x394] ;  /* 0x00007280ff0677ac */ /* 0x000e6e0008000800 */
[----:B------:R-:W-:Y:S08]  /*0030*/  S2UR UR5, SR_CTAID.X ;  /* 0x00000000000579c3 */ /* 0x000ff00000002500 */
[----:B------:R-:W2:Y:S01]  /*0040*/  S2UR UR4, SR_CTAID.Y ;  /* 0x00000000000479c3 */ /* 0x000ea20000002600 */
[----:B0-----:R-:W0:Y:S01]  /*0050*/  I2F.U32.RP R0, R5 ;  /* 0x0000000500007306 */ /* 0x001e220000209000 */
[----:B------:R-:W-:-:S07]  /*0060*/  ISETP.NE.U32.AND P1, PT, R5, RZ, PT ;  /* 0x000000ff0500720c */ /* 0x000fce0003f25070 */
[----:B0-----:R-:W0:Y:S01]  /*0070*/  MUFU.RCP R0, R0 ;  /* 0x0000000000007308 */ /* 0x001e220000001000 */
[----:B--2---:R-:W-:Y:S01]  /*0080*/  UIADD3 UR4, UPT, UPT, UR5, UR4, URZ ;  /* 0x0000000405047290 */ /* 0x004fe2000fffe0ff */
[----:B0-----:R-:W-:-:S06]  /*0090*/  IADD3 R2, PT, PT, R0, 0xffffffe, RZ ;  /* 0x0ffffffe00027810 */ /* 0x001fcc0007ffe0ff */
[----:B------:R0:W2:Y:S02]  /*00a0*/  F2I.FTZ.U32.TRUNC.NTZ R3, R2 ;  /* 0x0000000200037305 */ /* 0x0000a4000021f000 */
[----:B0-----:R-:W-:Y:S01]  /*00b0*/  HFMA2 R2, -RZ, RZ, 0, 0 ;  /* 0x00000000ff027431 */ /* 0x001fe200000001ff */
[----:B--2---:R-:W-:-:S05]  /*00c0*/  IADD3 R4, PT, PT, RZ, -R3, RZ ;  /* 0x80000003ff047210 */ /* 0x004fca0007ffe0ff */
[----:B------:R-:W-:-:S04]  /*00d0*/  IMAD R7, R4, R5, RZ ;  /* 0x0000000504077224 */ /* 0x000fc800078e02ff */
[----:B------:R-:W-:Y:S02]  /*00e0*/  IMAD.HI.U32 R3, R3, R7, R2 ;  /* 0x0000000703037227 */ /* 0x000fe400078e0002 */
[----:B------:R-:W0:Y:S04]  /*00f0*/  S2R R2, SR_TID.Y ;  /* 0x0000000000027919 */ /* 0x000e280000002200 */
[----:B------:R-:W-:-:S05]  /*0100*/  IMAD.HI.U32 R3, R3, UR4, RZ ;  /* 0x0000000403037c27 */ /* 0x000fca000f8e00ff */
[----:B------:R-:W-:Y:S02]  /*0110*/  IADD3 R0, PT, PT, -R3, RZ, RZ ;  /* 0x000000ff03007210 */ /* 0x000fe40007ffe1ff */
[----:B------:R-:W2:Y:S03]  /*0120*/  S2R R3, SR_TID.X ;  /* 0x0000000000037919 */ /* 0x000ea60000002100 */
[----:B------:R-:W-:Y:S01]  /*0130*/  IMAD R0, R5, R0, UR4 ;  /* 0x0000000405007e24 */ /* 0x000fe2000f8e0200 */
[----:B------:R-:W2:Y:S01]  /*0140*/  LDCU UR4, c[0x0][0x360] ;  /* 0x00006c00ff0477ac */ /* 0x000ea20008000800 */
[----:B------:R-:W0:Y:S03]  /*0150*/  LDC R7, c[0x0][0x364] ;  /* 0x0000d900ff077b82 */ /* 0x000e260000000800 */
[----:B------:R-:W-:-:S13]  /*0160*/  ISETP.GE.U32.AND P0, PT, R0, R5, PT ;  /* 0x000000050000720c */ /* 0x000fda0003f06070 */
[----:B------:R-:W-:-:S04]  /*0170*/  @P0 IADD3 R0, PT, PT, R0, -R5, RZ ;  /* 0x8000000500000210 */ /* 0x000fc80007ffe0ff */
[----:B------:R-:W-:Y:S01]  /*0180*/  ISETP.GE.U32.AND P0, PT, R0, R5, PT ;  /* 0x000000050000720c */ /* 0x000fe20003f06070 */
[----:B0-----:R-:W-:-:S12]  /*0190*/  IMAD R7, R7, UR5, R2 ;  /* 0x0000000507077c24 */ /* 0x001fd8000f8e0202 */
[-C--:B------:R-:W-:Y:S02]  /*01a0*/  @P0 IADD3 R0, PT, PT, R0, -R5.reuse, RZ ;  /* 0x8000000500000210 */ /* 0x080fe40007ffe0ff */
[----:B------:R-:W-:-:S05]  /*01b0*/  @!P1 LOP3.LUT R0, RZ, R5, RZ, 0x33, !PT ;  /* 0x00000005ff009212 */ /* 0x000fca00078e33ff */
[----:B--2---:R-:W-:-:S05]  /*01c0*/  IMAD R0, R0, UR4, R3 ;  /* 0x0000000400007c24 */ /* 0x004fca000f8e0203 */
[----:B------:R-:W-:-:S04]  /*01d0*/  VIMNMX R2, PT, PT, R0, R7, !PT ;  /* 0x0000000700027248 */ /* 0x000fc80007fe0100 */
[----:B-1----:R-:W-:-:S13]  /*01e0*/  ISETP.GE.AND P0, PT, R2, UR6, PT ;  /* 0x0000000602007c0c */ /* 0x002fda000bf06270 */
[----:B------:R-:W-:Y:S05]  /*01f0*/  @P0 EXIT ;  /* 0x000000000000094d */ /* 0x000fea0003800000 */
[----:B------:R-:W0:Y:S01]  /*0200*/  LDC.64 R2, c[0x0][0x388] ;  /* 0x0000e200ff027b82 */ /* 0x000e220000000a00 */
[----:B------:R-:W1:Y:S01]  /*0210*/  LDCU.64 UR4, c[0x0][0x358] ;  /* 0x00006b00ff0477ac */ /* 0x000e620008000a00 */
[----:B------:R-:W-:Y:S01]  /*0220*/  IMAD R5, R0, UR6, R7 ;  /* 0x0000000600057c24 */ /* 0x000fe2000f8e0207 */
[----:B------:R-:W2:Y:S03]  /*0230*/  LDCU UR7, c[0x0][0x390] ;  /* 0x00007200ff0777ac */ /* 0x000ea60008000800 */
[----:B0-----:R-:W-:Y:S02]  /*0240*/  IMAD.WIDE R2, R5, 0x4, R2 ;  /* 0x0000000405027825 */ /* 0x001fe400078e0202 */
[----:B------:R-:W0:Y:S04]  /*0250*/  LDC.64 R4, c[0x0][0x380] ;  /* 0x0000e000ff047b82 */ /* 0x000e280000000a00 */
[----:B-1----:R-:W3:Y:S01]  /*0260*/  LDG.E R3, desc[UR4][R2.64] ;  /* 0x0000000402037981 */ /* 0x002ee2000c1e1900 */
[----:B--2---:R-:W-:-:S04]  /*0270*/  IMAD R7, R7, UR7, R0 ;  /* 0x0000000707077c24 */ /* 0x004fc8000f8e0200 */
[----:B0-----:R-:W-:-:S05]  /*0280*/  IMAD.WIDE R4, R7, 0x4, R4 ;  /* 0x0000000407047825 */ /* 0x001fca00078e0204 */
[----:B---3--:R-:W-:Y:S01]  /*0290*/  STG.E desc[UR4][R4.64], R3 ;  /* 0x0000000304007986 */ /* 0x008fe2000c101904 */
[----:B------:R-:W-:Y:S05]  /*02a0*/  EXIT ;  /* 0x000000000000794d */ /* 0x000fea0003800000 */
.L_x_0:
[----:B------:R-:W-:-:S00]  /*02b0*/  BRA `(.L_x_0) ;  /* 0xfffffffc00fc7947 */ /* 0x000fc0000383ffff */
[----:B------:R-:W-:-:S00]  /*02c0*/  NOP ;  /* 0x0000000000007918 */ /* 0x000fc00000000000 */
        /* <DEDUP_REMOVED lines=11> */
.L_x_6:


//--------------------- .text._Z24transposeDiagonalReadRowPfS_ii --------------------------
	.section	.text._Z24transposeDiagonalReadRowPfS_ii,"ax",@progbits
	.align	128
        .global         _Z24transposeDiagonalReadRowPfS_ii
        .type           _Z24transposeDiagonalReadRowPfS_ii,@function
        .size           _Z24transposeDiagonalReadRowPfS_ii,(.L_x_7 - _Z24transposeDiagonalReadRowPfS_ii)
        .other          _Z24transposeDiagonalReadRowPfS_ii,@"STO_CUDA_ENTRY STV_DEFAULT"
_Z24transposeDiagonalReadRowPfS_ii:
.text._Z24transposeDiagonalReadRowPfS_ii:
        /* <DEDUP_REMOVED lines=33> */
[----:B------:R-:W1:Y:S01]  /*0210*/  LDCU UR7, c[0x0][0x390] ;  /* 0x00007200ff0777ac */ /* 0x000e620008000800 */
[----:B------:R-:W2:Y:S01]  /*0220*/  LDCU.64 UR4, c[0x0][0x358] ;  /* 0x00006b00ff0477ac */ /* 0x000ea20008000a00 */
[----:B-1----:R-:W-:-:S04]  /*0230*/  IMAD R5, R7, UR7, R0 ;  /* 0x0000000707057c24 */ /* 0x002fc8000f8e0200 */
[----:B0-----:R-:W-:Y:S02]  /*0240*/  IMAD.WIDE R2, R5, 0x4, R2 ;  /* 0x0000000405027825 */ /* 0x001fe400078e0202 */
[----:B------:R-:W0:Y:S04]  /*0250*/  LDC.64 R4, c[0x0][0x380] ;  /* 0x0000e000ff047b82 */ /* 0x000e280000000a00 */
[----:B--2---:R-:W2:Y:S01]  /*0260*/  LDG.E R3, desc[UR4][R2.64] ;  /* 0x0000000402037981 */ /* 0x004ea2000c1e1900 */
[----:B------:R-:W-:-:S04]  /*0270*/  IMAD R7, R0, UR6, R7 ;  /* 0x0000000600077c24 */ /* 0x000fc8000f8e0207 */
[----:B0-----:R-:W-:-:S05]  /*0280*/  IMAD.WIDE R4, R7, 0x4, R4 ;  /* 0x0000000407047825 */ /* 0x001fca00078e0204 */
[----:B--2---:R-:W-:Y:S01]  /*0290*/  STG.E desc[UR4][R4.64], R3 ;  /* 0x0000000304007986 */ /* 0x004fe2000c101904 */
[----:B------:R-:W-:Y:S05]  /*02a0*/  EXIT ;  /* 0x000000000000794d */ /* 0x000fea0003800000 */
.L_x_1:
        /* <DEDUP_REMOVED lines=13> */
.L_x_7:


//--------------------- .text._Z26transposeReadColumnUnwrap8PfS_ii --------------------------
	.section	.text._Z26transposeReadColumnUnwrap8PfS_ii,"ax",@progbits
	.align	128
        .global         _Z26transposeReadColumnUnwrap8PfS_ii
        .type           _Z26transposeReadColumnUnwrap8PfS_ii,@function
        .size           _Z26transposeReadColumnUnwrap8PfS_ii,(.L_x_8 - _Z26transposeReadColumnUnwrap8PfS_ii)
        .other          _Z26transposeReadColumnUnwrap8PfS_ii,@"STO_CUDA_ENTRY STV_DEFAULT"
_Z26transposeReadColumnUnwrap8PfS_ii:
.text._Z26transposeReadColumnUnwrap8PfS_ii:
[----:B------:R-:W-:Y:S01]  /*0000*/  LDC R1, c[0x0][0x37c] ;  /* 0x0000df00ff017b82 */ /* 0x000fe20000000800 */
[----:B------:R-:W0:Y:S07]  /*0010*/  S2R R3, SR_TID.X ;  /* 0x0000000000037919 */ /* 0x000e2e0000002100 */
[----:B------:R-:W0:Y:S01]  /*0020*/  LDC R0, c[0x0][0x360] ;  /* 0x0000d800ff007b82 */ /* 0x000e220000000800 */
[----:B------:R-:W1:Y:S01]  /*0030*/  LDCU.64 UR6, c[0x0][0x390] ;  /* 0x00007200ff0677ac */ /* 0x000e620008000a00 */
[----:B------:R-:W2:Y:S06]  /*0040*/  S2R R5, SR_TID.Y ;  /* 0x0000000000057919 */ /* 0x000eac0000002200 */
[----:B------:R-:W0:Y:S08]  /*0050*/  S2UR UR4, SR_CTAID.X ;  /* 0x00000000000479c3 */ /* 0x000e300000002500 */
[----:B------:R-:W2:Y:S08]  /*0060*/  S2UR UR5, SR_CTAID.Y ;  /* 0x00000000000579c3 */ /* 0x000eb00000002600 */
[----:B------:R-:W2:Y:S01]  /*0070*/  LDC R2, c[0x0][0x364] ;  /* 0x0000d900ff027b82 */ /* 0x000ea20000000800 */
[----:B0-----:R-:W-:-:S04]  /*0080*/  IMAD R3, R0, UR4, R3 ;  /* 0x0000000400037c24 */ /* 0x001fc8000f8e0203 */
[--C-:B------:R-:W-:Y:S02]  /*0090*/  IMAD R4, R0, 0x7, R3.reuse ;  /* 0x0000000700047824 */ /* 0x100fe400078e0203 */
[----:B-1----:R-:W-:Y:S02]  /*00a0*/  IMAD R9, R3, UR7, R3 ;  /* 0x0000000703097c24 */ /* 0x002fe4000f8e0203 */
[----:B--2---:R-:W-:-:S04]  /*00b0*/  IMAD R2, R2, UR5, R5 ;  /* 0x0000000502027c24 */ /* 0x004fc8000f8e0205 */
[C---:B------:R-:W-:Y:S01]  /*00c0*/  IMAD R13, R2.reuse, UR6, R3 ;  /* 0x00000006020d7c24 */ /* 0x040fe2000f8e0203 */
[----:B------:R-:W-:-:S04]  /*00d0*/  ISETP.GE.AND P0, PT, R2, UR6, PT ;  /* 0x0000000602007c0c */ /* 0x000fc8000bf06270 */
[----:B------:R-:W-:-:S13]  /*00e0*/  ISETP.GE.U32.OR P0, PT, R4, UR7, P0 ;  /* 0x0000000704007c0c */ /* 0x000fda0008706470 */
[----:B------:R-:W-:Y:S05]  /*00f0*/  @P0 EXIT ;  /* 0x000000000000094d */ /* 0x000fea0003800000 */
[----:B------:R-:W0:Y:S01]  /*0100*/  LDC.64 R2, c[0x0][0x388] ;  /* 0x0000e200ff027b82 */ /* 0x000e220000000a00 */
[----:B------:R-:W1:Y:S07]  /*0110*/  LDCU.64 UR4, c[0x0][0x358] ;  /* 0x00006b00ff0477ac */ /* 0x000e6e0008000a00 */
[----:B------:R-:W2:Y:S01]  /*0120*/  LDC.64 R4, c[0x0][0x380] ;  /* 0x0000e000ff047b82 */ /* 0x000ea20000000a00 */
[----:B0-----:R-:W-:-:S05]  /*0130*/  IMAD.WIDE R6, R9, 0x4, R2 ;  /* 0x0000000409067825 */ /* 0x001fca00078e0202 */
[----:B-1----:R-:W3:Y:S01]  /*0140*/  LDG.E R17, desc[UR4][R6.64] ;  /* 0x0000000406117981 */ /* 0x002ee2000c1e1900 */
[----:B------:R-:W-:Y:S02]  /*0150*/  IMAD R15, R0, UR6, R9 ;  /* 0x00000006000f7c24 */ /* 0x000fe4000f8e0209 */
[----:B--2---:R-:W-:-:S04]  /*0160*/  IMAD.WIDE R8, R13, 0x4, R4 ;  /* 0x000000040d087825 */ /* 0x004fc800078e0204 */
[----:B------:R-:W-:Y:S01]  /*0170*/  IMAD.WIDE.U32 R10, R15, 0x4, R2 ;  /* 0x000000040f0a7825 */ /* 0x000fe200078e0002 */
[----:B------:R-:W-:Y:S01]  /*0180*/  IADD3 R21, PT, PT, R13, R0, RZ ;  /* 0x000000000d157210 */ /* 0x000fe20007ffe0ff */
[----:B---3--:R0:W-:Y:S04]  /*0190*/  STG.E desc[UR4][R8.64], R17 ;  /* 0x0000001108007986 */ /* 0x0081e8000c101904 */
[----:B------:R-:W2:Y:S01]  /*01a0*/  LDG.E R19, desc[UR4][R10.64] ;  /* 0x000000040a137981 */ /* 0x000ea2000c1e1900 */
[----:B------:R-:W-:Y:S02]  /*01b0*/  IMAD R23, R0, UR6, R15 ;  /* 0x0000000600177c24 */ /* 0x000fe4000f8e020f */
[----:B------:R-:W-:-:S04]  /*01c0*/  IMAD.WIDE.U32 R12, R21, 0x4, R4 ;  /* 0x00000004150c7825 */ /* 0x000fc800078e0004 */
[----:B------:R-:W-:Y:S01]  /*01d0*/  IMAD.WIDE.U32 R14, R23, 0x4, R2 ;  /* 0x00000004170e7825 */ /* 0x000fe200078e0002 */
[----:B------:R-:W-:Y:S01]  /*01e0*/  IADD3 R21, PT, PT, R21, R0, RZ ;  /* 0x0000000015157210 */ /* 0x000fe20007ffe0ff */
[----:B--2---:R1:W-:Y:S04]  /*01f0*/  STG.E desc[UR4][R12.64], R19 ;  /* 0x000000130c007986 */ /* 0x0043e8000c101904 */
[----:B------:R-:W2:Y:S01]  /*0200*/  LDG.E R25, desc[UR4][R14.64] ;  /* 0x000000040e197981 */ /* 0x000ea2000c1e1900 */
[----:B------:R-:W-:Y:S02]  /*0210*/  IMAD R23, R0, UR6, R23 ;  /* 0x0000000600177c24 */ /* 0x000fe4000f8e0217 */
[----:B------:R-:W-:-:S04]  /*0220*/  IMAD.WIDE.U32 R6, R21, 0x4, R4 ;  /* 0x0000000415067825 */ /* 0x000fc800078e0004 */
[----:B0-----:R-:W-:Y:S01]  /*0230*/  IMAD.WIDE.U32 R8, R23, 0x4, R2 ;  /* 0x0000000417087825 */ /* 0x001fe200078e0002 */
[----:B------:R-:W-:Y:S01]  /*0240*/  IADD3 R21, PT, PT, R21, R0, RZ ;  /* 0x0000000015157210 */ /* 0x000fe20007ffe0ff */
[----:B--2---:R0:W-:Y:S04]  /*0250*/  STG.E desc[UR4][R6.64], R25 ;  /* 0x0000001906007986 */ /* 0x0041e8000c101904 */
[----:B------:R-:W2:Y:S01]  /*0260*/  LDG.E R17, desc[UR4][R8.64] ;  /* 0x0000000408117981 */ /* 0x000ea2000c1e1900 */
[----:B------:R-:W-:Y:S02]  /*0270*/  IMAD R23, R0, UR6, R23 ;  /* 0x0000000600177c24 */ /* 0x000fe4000f8e0217 */
[----:B------:R-:W-:-:S04]  /*0280*/  IMAD.WIDE.U32 R10, R21, 0x4, R4 ;  /* 0x00000004150a7825 */ /* 0x000fc800078e0004 */
[----:B-1----:R-:W-:Y:S01]  /*0290*/  IMAD.WIDE.U32 R12, R23, 0x4, R2 ;  /* 0x00000004170c7825 */ /* 0x002fe200078e0002 */
[----:B------:R-:W-:Y:S01]  /*02a0*/  IADD3 R21, PT, PT, R21, R0, RZ ;  /* 0x0000000015157210 */ /* 0x000fe20007ffe0ff */
[----:B--2---:R1:W-:Y:S04]  /*02b0*/  STG.E desc[UR4][R10.64], R17 ;  /* 0x000000110a007986 */ /* 0x0043e8000c101904 */
[----:B------:R-:W2:Y:S01]  /*02c0*/  LDG.E R19, desc[UR4][R12.64] ;  /* 0x000000040c137981 */ /* 0x000ea2000c1e1900 */
[----:B------:R-:W-:Y:S02]  /*02d0*/  IMAD R23, R0, UR6, R23 ;  /* 0x0000000600177c24 */ /* 0x000fe4000f8e0217 */
[----:B------:R-:W-:-:S04]  /*02e0*/  IMAD.WIDE.U32 R14, R21, 0x4, R4 ;  /* 0x00000004150e7825 */ /* 0x000fc800078e0004 */
[----:B0-----:R-:W-:Y:S01]  /*02f0*/  IMAD.WIDE.U32 R6, R23, 0x4, R2 ;  /* 0x0000000417067825 */ /* 0x001fe200078e0002 */
[----:B------:R-:W-:Y:S01]  /*0300*/  IADD3 R21, PT, PT, R21, R0, RZ ;  /* 0x0000000015157210 */ /* 0x000fe20007ffe0ff */
[----:B--2---:R-:W-:Y:S04]  /*0310*/  STG.E desc[UR4][R14.64], R19 ;  /* 0x000000130e007986 */ /* 0x004fe8000c101904 */
[----:B------:R-:W2:Y:S01]  /*0320*/  LDG.E R7, desc[UR4][R6.64] ;  /* 0x0000000406077981 */ /* 0x000ea2000c1e1900 */
[----:B------:R-:W-:Y:S02]  /*0330*/  IMAD R23, R0, UR6, R23 ;  /* 0x0000000600177c24 */ /* 0x000fe4000f8e0217 */
[----:B------:R-:W-:-:S04]  /*0340*/  IMAD.WIDE.U32 R8, R21, 0x4, R4 ;  /* 0x0000000415087825 */ /* 0x000fc800078e0004 */
[----:B-1----:R-:W-:Y:S01]  /*0350*/  IMAD.WIDE.U32 R10, R23, 0x4, R2 ;  /* 0x00000004170a7825 */ /* 0x002fe200078e0002 */
[----:B------:R-:W-:Y:S01]  /*0360*/  IADD3 R21, PT, PT, R21, R0, RZ ;  /* 0x0000000015157210 */ /* 0x000fe20007ffe0ff */
[----:B--2---:R-:W-:Y:S04]  /*0370*/  STG.E desc[UR4][R8.64], R7 ;  /* 0x0000000708007986 */ /* 0x004fe8000c101904 */
[----:B------:R-:W2:Y:S01]  /*0380*/  LDG.E R11, desc[UR4][R10.64] ;  /* 0x000000040a0b7981 */ /* 0x000ea2000c1e1900 */
[----:B------:R-:W-:Y:S02]  /*0390*/  IMAD R23, R0, UR6, R23 ;  /* 0x0000000600177c24 */ /* 0x000fe4000f8e0217 */
[----:B------:R-:W-:-:S04]  /*03a0*/  IMAD.WIDE.U32 R12, R21, 0x4, R4 ;  /* 0x00000004150c7825 */ /* 0x000fc800078e0004 */
[----:B------:R-:W-:Y:S01]  /*03b0*/  IMAD.WIDE.U32 R2, R23, 0x4, R2 ;  /* 0x0000000417027825 */ /* 0x000fe200078e0002 */
[----:B------:R-:W-:Y:S01]  /*03c0*/  IADD3 R21, PT, PT, R21, R0, RZ ;  /* 0x0000000015157210 */ /* 0x000fe20007ffe0ff */
[----:B--2---:R-:W-:Y:S04]  /*03d0*/  STG.E desc[UR4][R12.64], R11 ;  /* 0x0000000b0c007986 */ /* 0x004fe8000c101904 */
[----:B------:R-:W2:Y:S01]  /*03e0*/  LDG.E R3, desc[UR4][R2.64] ;  /* 0x0000000402037981 */ /* 0x000ea2000c1e1900 */
[----:B------:R-:W-:-:S05]  /*03f0*/  IMAD.WIDE.U32 R4, R21, 0x4, R4 ;  /* 0x0000000415047825 */ /* 0x000fca00078e0004 */
[----:B--2---:R-:W-:Y:S01]  /*0400*/  STG.E desc[UR4][R4.64], R3 ;  /* 0x0000000304007986 */ /* 0x004fe2000c101904 */
[----:B------:R-:W-:Y:S05]  /*0410*/  EXIT ;  /* 0x000000000000794d */ /* 0x000fea0003800000 */
.L_x_2:
        /* <DEDUP_REMOVED lines=14> */
.L_x_8:


//--------------------- .text._Z23transposeReadRowUnwrap8PfS_ii --------------------------
	.section	.text._Z23transposeReadRowUnwrap8PfS_ii,"ax",@progbits
	.align	128
        .global         _Z23transposeReadRowUnwrap8PfS_ii
        .type           _Z23transposeReadRowUnwrap8PfS_ii,@function
        .size           _Z23transposeReadRowUnwrap8PfS_ii,(.L_x_9 - _Z23transposeReadRowUnwrap8PfS_ii)
        .other          _Z23transposeReadRowUnwrap8PfS_ii,@"STO_CUDA_ENTRY STV_DEFAULT"
_Z23transposeReadRowUnwrap8PfS_ii:
.text._Z23transposeReadRowUnwrap8PfS_ii:
        /* <DEDUP_REMOVED lines=21> */
[----:B------:R-:W-:Y:S01]  /*0150*/  IADD3 R15, PT, PT, R9, R0, RZ ;  /* 0x00000000090f7210 */ /* 0x000fe20007ffe0ff */
[----:B--2---:R-:W-:-:S04]  /*0160*/  IMAD.WIDE R8, R13, 0x4, R4 ;  /* 0x000000040d087825 */ /* 0x004fc800078e0204 */
[C---:B------:R-:W-:Y:S01]  /*0170*/  IMAD.WIDE.U32 R10, R15.reuse, 0x4, R2 ;  /* 0x000000040f0a7825 */ /* 0x040fe200078e0002 */
[----:B------:R-:W-:Y:S01]  /*0180*/  IADD3 R23, PT, PT, R15, R0, RZ ;  /* 0x000000000f177210 */ /* 0x000fe20007ffe0ff */
[----:B---3--:R0:W-:Y:S04]  /*0190*/  STG.E desc[UR4][R8.64], R17 ;  /* 0x0000001108007986 */ /* 0x0081e8000c101904 */
[----:B------:R-:W2:Y:S01]  /*01a0*/  LDG.E R19, desc[UR4][R10.64] ;  /* 0x000000040a137981 */ /* 0x000ea2000c1e1900 */
[----:B------:R-:W-:Y:S02]  /*01b0*/  IMAD R21, R0, UR6, R13 ;  /* 0x0000000600157c24 */ /* 0x000fe4000f8e020d */
[----:B------:R-:W-:-:S04]  /*01c0*/  IMAD.WIDE.U32 R14, R23, 0x4, R2 ;  /* 0x00000004170e7825 */ /* 0x000fc800078e0002 */
[----:B------:R-:W-:Y:S01]  /*01d0*/  IMAD.WIDE.U32 R12, R21, 0x4, R4 ;  /* 0x00000004150c7825 */ /* 0x000fe200078e0004 */
[----:B------:R-:W-:-:S04]  /*01e0*/  IADD3 R23, PT, PT, R23, R0, RZ ;  /* 0x0000000017177210 */ /* 0x000fc80007ffe0ff */
[----:B--2---:R1:W-:Y:S04]  /*01f0*/  STG.E desc[UR4][R12.64], R19 ;  /* 0x000000130c007986 */ /* 0x0043e8000c101904 */
[----:B------:R-:W2:Y:S01]  /*0200*/  LDG.E R25, desc[UR4][R14.64] ;  /* 0x000000040e197981 */ /* 0x000ea2000c1e1900 */
[----:B------:R-:W-:Y:S02]  /*0210*/  IMAD R21, R0, UR6, R21 ;  /* 0x0000000600157c24 */ /* 0x000fe4000f8e0215 */
[----:B0-----:R-:W-:-:S04]  /*0220*/  IMAD.WIDE.U32 R8, R23, 0x4, R2 ;  /* 0x0000000417087825 */ /* 0x001fc800078e0002 */
[----:B------:R-:W-:Y:S01]  /*0230*/  IMAD.WIDE.U32 R6, R21, 0x4, R4 ;  /* 0x0000000415067825 */ /* 0x000fe200078e0004 */
[----:B------:R-:W-:-:S04]  /*0240*/  IADD3 R23, PT, PT, R23, R0, RZ ;  /* 0x0000000017177210 */ /* 0x000fc80007ffe0ff */
[----:B--2---:R0:W-:Y:S04]  /*0250*/  STG.E desc[UR4][R6.64], R25 ;  /* 0x0000001906007986 */ /* 0x0041e8000c101904 */
[----:B------:R-:W2:Y:S01]  /*0260*/  LDG.E R17, desc[UR4][R8.64] ;  /* 0x0000000408117981 */ /* 0x000ea2000c1e1900 */
[----:B------:R-:W-:Y:S02]  /*0270*/  IMAD R21, R0, UR6, R21 ;  /* 0x0000000600157c24 */ /* 0x000fe4000f8e0215 */
[----:B-1----:R-:W-:-:S04]  /*0280*/  IMAD.WIDE.U32 R12, R23, 0x4, R2 ;  /* 0x00000004170c7825 */ /* 0x002fc800078e0002 */
        /* <DEDUP_REMOVED lines=8> */
[----:B--2---:R-:W-:Y:S04]  /*0310*/  STG.E desc[UR4][R14.64], R19 ;  /* 0x000000130e007986 */ /* 0x004fe8000c101904 */
[----:B------:R-:W2:Y:S01]  /*0320*/  LDG.E R7, desc[UR4][R6.64] ;  /* 0x0000000406077981 */ /* 0x000ea2000c1e1900 */
[----:B------:R-:W-:Y:S02]  /*0330*/  IMAD R21, R0, UR6, R21 ;  /* 0x0000000600157c24 */ /* 0x000fe4000f8e0215 */
[----:B-1----:R-:W-:-:S04]  /*0340*/  IMAD.WIDE.U32 R10, R23, 0x4, R2 ;  /* 0x00000004170a7825 */ /* 0x002fc800078e0002 */
[----:B------:R-:W-:Y:S01]  /*0350*/  IMAD.WIDE.U32 R8, R21, 0x4, R4 ;  /* 0x0000000415087825 */ /* 0x000fe200078e0004 */
[----:B------:R-:W-:-:S04]  /*0360*/  IADD3 R23, PT, PT, R23, R0, RZ ;  /* 0x0000000017177210 */ /* 0x000fc80007ffe0ff */
[----:B--2---:R-:W-:Y:S04]  /*0370*/  STG.E desc[UR4][R8.64], R7 ;  /* 0x0000000708007986 */ /* 0x004fe8000c101904 */
[----:B------:R-:W2:Y:S01]  /*0380*/  LDG.E R11, desc[UR4][R10.64] ;  /* 0x000000040a0b7981 */ /* 0x000ea2000c1e1900 */
[----:B------:R-:W-:Y:S02]  /*0390*/  IMAD R21, R0, UR6, R21 ;  /* 0x0000000600157c24 */ /* 0x000fe4000f8e0215 */
[----:B------:R-:W-:-:S04]  /*03a0*/  IMAD.WIDE.U32 R2, R23, 0x4, R2 ;  /* 0x0000000417027825 */ /* 0x000fc800078e0002 */
[----:B------:R-:W-:-:S05]  /*03b0*/  IMAD.WIDE.U32 R12, R21, 0x4, R4 ;  /* 0x00000004150c7825 */ /* 0x000fca00078e0004 */
[----:B--2---:R-:W-:Y:S04]  /*03c0*/  STG.E desc[UR4][R12.64], R11 ;  /* 0x0000000b0c007986 */ /* 0x004fe8000c101904 */
[----:B------:R-:W2:Y:S01]  /*03d0*/  LDG.E R3, desc[UR4][R2.64] ;  /* 0x0000000402037981 */ /* 0x000ea2000c1e1900 */
[----:B------:R-:W-:-:S04]  /*03e0*/  IMAD R21, R0, UR6, R21 ;  /* 0x0000000600157c24 */ /* 0x000fc8000f8e0215 */
[----:B------:R-:W-:-:S05]  /*03f0*/  IMAD.WIDE.U32 R4, R21, 0x4, R4 ;  /* 0x0000000415047825 */ /* 0x000fca00078e0004 */
[----:B--2---:R-:W-:Y:S01]  /*0400*/  STG.E desc[UR4][R4.64], R3 ;  /* 0x0000000304007986 */ /* 0x004fe2000c101904 */
[----:B------:R-:W-:Y:S05]  /*0410*/  EXIT ;  /* 0x000000000000794d */ /* 0x000fea0003800000 */
.L_x_3:
        /* <DEDUP_REMOVED lines=14> */
.L_x_9:


//--------------------- .text._Z19transposeReadColumnPfS_ii --------------------------
	.section	.text._Z19transposeReadColumnPfS_ii,"ax",@progbits
	.align	128
        .global         _Z19transposeReadColumnPfS_ii
        .type           _Z19transposeReadColumnPfS_ii,@function
        .size           _Z19transposeReadColumnPfS_ii,(.L_x_10 - _Z19transposeReadColumnPfS_ii)
        .other          _Z19transposeReadColumnPfS_ii,@"STO_CUDA_ENTRY STV_DEFAULT"
_Z19transposeReadColumnPfS_ii:
.text._Z19transposeReadColumnPfS_ii:
[----:B------:R-:W-:Y:S01]  /*0000*/  LDC R1, c[0x0][0x37c] ;  /* 0x0000df00ff017b82 */ /* 0x000fe20000000800 */
[----:B------:R-:W0:Y:S07]  /*0010*/  S2R R2, SR_TID.Y ;  /* 0x0000000000027919 */ /* 0x000e2e0000002200 */
[----:B------:R-:W1:Y:S01]  /*0020*/  LDC R0, c[0x0][0x360] ;  /* 0x0000d800ff007b82 */ /* 0x000e620000000800 */
[----:B------:R-:W2:Y:S01]  /*0030*/  LDCU.64 UR6, c[0x0][0x390] ;  /* 0x00007200ff0677ac */ /* 0x000ea20008000a00 */
[----:B------:R-:W1:Y:S06]  /*0040*/  S2R R3, SR_TID.X ;  /* 0x0000000000037919 */ /* 0x000e6c0000002100 */
[----:B------:R-:W0:Y:S08]  /*0050*/  S2UR UR5, SR_CTAID.Y ;  /* 0x00000000000579c3 */ /* 0x000e300000002600 */
[----:B------:R-:W0:Y:S08]  /*0060*/  LDC R7, c[0x0][0x364] ;  /* 0x0000d900ff077b82 */ /* 0x000e300000000800 */
[----:B------:R-:W1:Y:S01]  /*0070*/  S2UR UR4, SR_CTAID.X ;  /* 0x00000000000479c3 */ /* 0x000e620000002500 */
[----:B0-----:R-:W-:-:S05]  /*0080*/  IMAD R7, R7, UR5, R2 ;  /* 0x0000000507077c24 */ /* 0x001fca000f8e0202 */
[----:B--2---:R-:W-:Y:S01]  /*0090*/  ISETP.GE.AND P0, PT, R7, UR6, PT ;  /* 0x0000000607007c0c */ /* 0x004fe2000bf06270 */
[----:B-1----:R-:W-:-:S05]  /*00a0*/  IMAD R0, R0, UR4, R3 ;  /* 0x0000000400007c24 */ /* 0x002fca000f8e0203 */
[----:B------:R-:W-:-:S13]  /*00b0*/  ISETP.GE.OR P0, PT, R0, UR7, P0 ;  /* 0x0000000700007c0c */ /* 0x000fda0008706670 */
[----:B------:R-:W-:Y:S05]  /*00c0*/  @P0 EXIT ;  /* 0x000000000000094d */ /* 0x000fea0003800000 */
[----:B------:R-:W0:Y:S01]  /*00d0*/  LDC.64 R2, c[0x0][0x388] ;  /* 0x0000e200ff027b82 */ /* 0x000e220000000a00 */
[----:B------:R-:W1:Y:S01]  /*00e0*/  LDCU.64 UR4, c[0x0][0x358] ;  /* 0x00006b00ff0477ac */ /* 0x000e620008000a00 */
[----:B------:R-:W-:-:S04]  /*00f0*/  IMAD R5, R0, UR7, R7 ;  /* 0x0000000700057c24 */ /* 0x000fc8000f8e0207 */
[----:B0-----:R-:W-:Y:S02]  /*0100*/  IMAD.WIDE R2, R5, 0x4, R2 ;  /* 0x0000000405027825 */ /* 0x001fe400078e0202 */
[----:B------:R-:W0:Y:S04]  /*0110*/  LDC.64 R4, c[0x0][0x380] ;  /* 0x0000e000ff047b82 */ /* 0x000e280000000a00 */
[----:B-1----:R-:W2:Y:S01]  /*0120*/  LDG.E R3, desc[UR4][R2.64] ;  /* 0x0000000402037981 */ /* 0x002ea2000c1e1900 */
[----:B------:R-:W-:-:S04]  /*0130*/  IMAD R7, R7, UR6, R0 ;  /* 0x0000000607077c24 */ /* 0x000fc8000f8e0200 */
[----:B0-----:R-:W-:-:S05]  /*0140*/  IMAD.WIDE R4, R7, 0x4, R4 ;  /* 0x0000000407047825 */ /* 0x001fca00078e0204 */
[----:B--2---:R-:W-:Y:S01]  /*0150*/  STG.E desc[UR4][R4.64], R3 ;  /* 0x0000000304007986 */ /* 0x004fe2000c101904 */
[----:B------:R-:W-:Y:S05]  /*0160*/  EXIT ;  /* 0x000000000000794d */ /* 0x000fea0003800000 */
.L_x_4:
        /* <DEDUP_REMOVED lines=9> */
.L_x_10:


//--------------------- .text._Z16transposeReadRowPfS_ii --------------------------
	.section	.text._Z16transposeReadRowPfS_ii,"ax",@progbits
	.align	128
        .global         _Z16transposeReadRowPfS_ii
        .type           _Z16transposeReadRowPfS_ii,@function
        .size           _Z16transposeReadRowPfS_ii,(.L_x_11 - _Z16transposeReadRowPfS_ii)
        .other          _Z16transposeReadRowPfS_ii,@"STO_CUDA_ENTRY STV_DEFAULT"
_Z16transposeReadRowPfS_ii:
.text._Z16transposeReadRowPfS_ii:
        /* <DEDUP_REMOVED lines=23> */
.L_x_5:
        /* <DEDUP_REMOVED lines=9> */
.L_x_11:


//--------------------- .nv.shared.reserved.0     --------------------------
	.section	.nv.shared.reserved.0,"aw",@nobits
	.weak		__nv_reservedSMEM_offset_0_alias
	.size		__nv_reservedSMEM_offset_0_alias, 0, 64
	.other		__nv_reservedSMEM_offset_0_alias,@"STO_CUDA_RESERVED_SHARED STV_DEFAULT"
__nv_reservedSMEM_offset_0_alias:
	.zero		0
	.zero		64


//--------------------- .nv.constant0._Z27transposeDiagonalReadColumnPfS_ii --------------------------
	.section	.nv.constant0._Z27transposeDiagonalReadColumnPfS_ii,"a",@progbits
	.sectionflags	@""
	.align	4
.nv.constant0._Z27transposeDiagonalReadColumnPfS_ii:
	.zero		920


//--------------------- .nv.constant0._Z24transposeDiagonalReadRowPfS_ii --------------------------
	.section	.nv.constant0._Z24transposeDiagonalReadRowPfS_ii,"a",@progbits
	.sectionflags	@""
	.align	4
.nv.constant0._Z24transposeDiagonalReadRowPfS_ii:
	.zero		920


//--------------------- .nv.constant0._Z26transposeReadColumnUnwrap8PfS_ii --------------------------
	.section	.nv.constant0._Z26transposeReadColumnUnwrap8PfS_ii,"a",@progbits
	.sectionflags	@""
	.align	4
.nv.constant0._Z26transposeReadColumnUnwrap8PfS_ii:
	.zero		920


//--------------------- .nv.constant0._Z23transposeReadRowUnwrap8PfS_ii --------------------------
	.section	.nv.constant0._Z23transposeReadRowUnwrap8PfS_ii,"a",@progbits
	.sectionflags	@""
	.align	4
.nv.constant0._Z23transposeReadRowUnwrap8PfS_ii:
	.zero		920


//--------------------- .nv.constant0._Z19transposeReadColumnPfS_ii --------------------------
	.section	.nv.constant0._Z19transposeReadColumnPfS_ii,"a",@progbits
	.sectionflags	@""
	.align	4
.nv.constant0._Z19transposeReadColumnPfS_ii:
	.zero		920


//--------------------- .nv.constant0._Z16transposeReadRowPfS_ii --------------------------
	.section	.nv.constant0._Z16transposeReadRowPfS_ii,"a",@progbits
	.sectionflags	@""
	.align	4
.nv.constant0._Z16transposeReadRowPfS_ii:
	.zero		920


//--------------------- SYMBOLS --------------------------

	.type		.nv.reservedSmem.offset0,@object
	.size		.nv.reservedSmem.offset0,0x4
